.version 7.0
.target sm_80 // needed for wmma instruction
.address_size 64

// A matrix multiplication that uses warp-level communication.
// Multiplies 32x32 blocks using four warps (128 threads).
// Each warp produces a 16x16 chunk and writes the output at the end.
// Does not use shared memory, instead relies on L1/L2 cache.

.visible .entry wmmaMatmulV1 (
    .param .u64 ptrA,
    .param .u64 ptrB,
    .param .u64 ptrOut,
    .param .u32 numBlocks
) {
    .reg .pred %p0;

    // Attributes of the thread/CTA.
    .reg .u32 %tidX;
    .reg .u32 %tidY;
    .reg .u64 %ctaX;
    .reg .u64 %ctaY;

    // Arguments
    .reg .u64 %ptrA;
    .reg .u64 %ptrB;
    .reg .u64 %ptrOut;
    .reg .u32 %numBlocks;

    ld.param.u64 %ptrA, [ptrA];
    ld.param.u64 %ptrB, [ptrB];
    ld.param.u64 %ptrOut, [ptrOut];
    ld.param.u32 %numBlocks, [numBlocks];

    mov.u32 %tidX, %tid.x; // index in warp (0-32)
    mov.u32 %tidY, %tid.y; // warp index in block (0-4)
    cvt.u64.u32 %ctaX, %ctaid.x; // column of output
    cvt.u64.u32 %ctaY, %ctaid.y; // row of output

    // Accumulation registers are stored as 8 floats per thread.
    .reg .f32 %out<8>;
    mov.f32 %out0, 0.0;
    mov.f32 %out1, 0.0;
    mov.f32 %out2, 0.0;
    mov.f32 %out3, 0.0;
    mov.f32 %out4, 0.0;
    mov.f32 %out5, 0.0;
    mov.f32 %out6, 0.0;
    mov.f32 %out7, 0.0;

    // The row-wise stride of the matrices, measured in tf32's.
    .reg .u32 %stride32;
    .reg .u64 %stride;
    shl.b32 %stride32, %numBlocks, 5;
    cvt.u64.u32 %stride, %stride32;

    // We will use pointerInA to point to the top-left corner of our warp's
    // block in A. Both warp 0 and 1 will have the same pointer.
    // We will advance this by 8 every time we load some values and do a matmul.
    .reg .u64 %pointerInA;
    {
        .reg .u64 %tmp;
        shl.b64 %tmp, %stride, 7; // 4 bytes per float * 32 rows
        mul.lo.u64 %tmp, %tmp, %ctaY;
        add.u64 %pointerInA, %ptrA, %tmp;

        // Add row offset for second half of the block.
        cvt.u64.u32 %tmp, %tidY;
        and.b64 %tmp, %tmp, 2; // 2 if second row of block, 0 if first
        mul.lo.u64 %tmp, %tmp, %stride;
        shl.b64 %tmp, %tmp, 5; // Offset of thread is (16 rows)*stride*(4 bytes) = stride << (4 + 2)
        add.u64 %pointerInA, %pointerInA, %tmp;
    }

    // pointerInB is like pointerInA, except that we advance it by row rather than
    // by column.
    .reg .u64 %pointerInB;
    .reg .u64 %strideB;
    {
        .reg .u64 %tmp;
        shl.b64 %tmp, %ctaX, 7; // 4 bytes per float * 32 columns
        add.u64 %pointerInB, %ptrB, %tmp;

        // Add column offset for relevant parts of the block.
        cvt.u64.u32 %tmp, %tidY;
        and.b64 %tmp, %tmp, 1; // 1 if second column of block, 0 if first
        shl.b64 %tmp, %tmp, 6; // 16 floats * 4 bytes
        add.u64 %pointerInB, %pointerInB, %tmp;

        shl.b64 %strideB, %stride, 5; // 4 bytes * stride * 8 rows
    }

    .reg .u32 %remainingIters;
    mov.u32 %remainingIters, %numBlocks;

outer_loop:
    setp.gt.u32 %p0, %remainingIters, 0;
    @!%p0 bra outer_loop_end;
    sub.u32 %remainingIters, %remainingIters, 1;

    {
        .reg .u32 %i;
        mov.u32 %i, 0;
    inner_loop:
        .reg .b32 %a<4>;
        .reg .b32 %b<4>;
        wmma.load.a.sync.aligned.row.m16n16k8.global.tf32 {%a0, %a1, %a2, %a3}, [%pointerInA], %stride32;
        wmma.load.b.sync.aligned.row.m16n16k8.global.tf32 {%b0, %b1, %b2, %b3}, [%pointerInB], %stride32;
        wmma.mma.sync.aligned.row.row.m16n16k8.f32.tf32.tf32.f32 {%out0, %out1, %out2, %out3, %out4, %out5, %out6, %out7}, {%a0, %a1, %a2, %a3}, {%b0, %b1, %b2, %b3}, {%out0, %out1, %out2, %out3, %out4, %out5, %out6, %out7};
        add.u64 %pointerInA, %pointerInA, 32; // 8 floats * 4 bytes
        add.u64 %pointerInB, %pointerInB, %strideB;
        add.u32 %i, %i, 1;
        setp.eq.u32 %p0, %i, 4;
        @!%p0 bra inner_loop;
    inner_loop_end:
    }

    bra outer_loop;
outer_loop_end:

    {
        .reg .u64 %outColumn;
        .reg .u64 %outOffset;
        .reg .u64 %tmp;

        shl.b64 %outColumn, %ctaX, 7; // 32 floats * 4 bytes
        cvt.u64.u32 %tmp, %tidY;
        and.b64 %tmp, %tmp, 1; // 1 if second column of block, 0 if first
        shl.b64 %tmp, %tmp, 6; // 16 floats * 4 bytes
        add.u64 %outColumn, %outColumn, %tmp;

        shl.b64 %outOffset, %stride, 7; // turn into a row offset (4 bytes), times 32 rows
        mul.lo.u64 %outOffset, %outOffset, %ctaY;
        cvt.u64.u32 %tmp, %tidY;

        // Offset for bottom half.
        and.b64 %tmp, %tmp, 2; // 2 if second row of block, 0 if first
        mul.lo.u64 %tmp, %tmp, %stride;
        shl.b64 %tmp, %tmp, 5; // for second row: 16 * stride * 4 bytes (already was 2, not 1)
        add.u64 %outOffset, %outOffset, %tmp;

        add.u64 %outOffset, %outOffset, %outColumn;
        add.u64 %ptrOut, %ptrOut, %outOffset;

        // Copy to %ptrOut.
        wmma.store.d.sync.aligned.m16n16k16.global.row.f32 [%ptrOut], {%out0, %out1, %out2, %out3, %out4, %out5, %out6, %out7}, %stride32;
    }

    ret;
}

// ===== COMPILED SASS (sm_100) =====

	.target	sm_100

	.elftype	@"ET_EXEC"


//--------------------- .note.nv.tkinfo           --------------------------
	.section	.note.nv.tkinfo,"",@"SHT_NOTE"
	.sectionflags	@"SHF_NOTE_NV_TKINFO"
	.tkinfo
        /*0018*/ 	.word	0x00000002
        /*0030*/ 	.string	""
        /*0030*/ 	.string	"ptxas"
        /*0030*/ 	.string	"Cuda compilation tools, release 13.0, V13.0.88"
        /*0030*/ 	.string	"Build cuda_13.0.r13.0/compiler.36424714_0"
        /*0030*/ 	.string	"-arch sm_100 "



//--------------------- .note.nv.cuinfo           --------------------------
	.section	.note.nv.cuinfo,"",@"SHT_NOTE"
	.sectionflags	@"SHF_NOTE_NV_CUINFO"
        /*0018*/ 	.short	0x0002
        /*001a*/ 	.short	0x0050
        /*001c*/ 	.short	0x0082
	.zero		2


//--------------------- .nv.info                  --------------------------
	.section	.nv.info,"",@"SHT_CUDA_INFO"
	.align	4


	//----- nvinfo : EIATTR_REGCOUNT
	.align		4
        /*0000*/ 	.byte	0x04, 0x2f
        /*0002*/ 	.short	(.L_1 - .L_0)
	.align		4
.L_0:
        /*0004*/ 	.word	index@(wmmaMatmulV1)
        /*0008*/ 	.word	0x00000020


	//----- nvinfo : EIATTR_FRAME_SIZE
	.align		4
.L_1:
        /*000c*/ 	.byte	0x04, 0x11
        /*000e*/ 	.short	(.L_3 - .L_2)
	.align		4
.L_2:
        /*0010*/ 	.word	index@(wmmaMatmulV1)
        /*0014*/ 	.word	0x00000000


	//----- nvinfo : EIATTR_MIN_STACK_SIZE
	.align		4
.L_3:
        /*0018*/ 	.byte	0x04, 0x12
        /*001a*/ 	.short	(.L_5 - .L_4)
	.align		4
.L_4:
        /*001c*/ 	.word	index@(wmmaMatmulV1)
        /*0020*/ 	.word	0x00000000
.L_5:


//--------------------- .nv.compat                --------------------------
	.section	.nv.compat,"",@"SHT_CUDA_COMPAT_INFO"
	.align	4
        /*0000*/ 	.byte	0x02, 0x09, 0x00, 0x00, 0x02, 0x02, 0x01, 0x00, 0x02, 0x05, 0x05, 0x00, 0x03, 0x07, 0x01, 0x01
        /*0010*/ 	.byte	0x02, 0x03, 0x00, 0x00, 0x02, 0x06, 0x01, 0x00, 0x04, 0x0b, 0x08, 0x00, 0x09, 0x00, 0x00, 0x00
        /*0020*/ 	.byte	0x00, 0x00, 0x00, 0x00


//--------------------- .nv.info.wmmaMatmulV1     --------------------------
	.section	.nv.info.wmmaMatmulV1,"",@"SHT_CUDA_INFO"
	.sectionflags	@""
	.align	4


	//----- nvinfo : EIATTR_CUDA_API_VERSION
	.align		4
        /*0000*/ 	.byte	0x04, 0x37
        /*0002*/ 	.short	(.L_7 - .L_6)
.L_6:
        /*0004*/ 	.word	0x00000082


	//----- nvinfo : EIATTR_KPARAM_INFO
	.align		4
.L_7:
        /*0008*/ 	.byte	0x04, 0x17
        /*000a*/ 	.short	(.L_9 - .L_8)
.L_8:
        /*000c*/ 	.word	0x00000000
        /*0010*/ 	.short	0x0003
        /*0012*/ 	.short	0x0018
        /*0014*/ 	.byte	0x00, 0xf0, 0x11, 0x00


	//----- nvinfo : EIATTR_KPARAM_INFO
	.align		4
.L_9:
        /*0018*/ 	.byte	0x04, 0x17
        /*001a*/ 	.short	(.L_11 - .L_10)
.L_10:
        /*001c*/ 	.word	0x00000000
        /*0020*/ 	.short	0x0002
        /*0022*/ 	.short	0x0010
        /*0024*/ 	.byte	0x00, 0xf0, 0x21, 0x00


	//----- nvinfo : EIATTR_KPARAM_INFO
	.align		4
.L_11:
        /*0028*/ 	.byte	0x04, 0x17
        /*002a*/ 	.short	(.L_13 - .L_12)
.L_12:
        /*002c*/ 	.word	0x00000000
        /*0030*/ 	.short	0x0001
        /*0032*/ 	.short	0x0008
        /*0034*/ 	.byte	0x00, 0xf0, 0x21, 0x00


	//----- nvinfo : EIATTR_KPARAM_INFO
	.align		4
.L_13:
        /*0038*/ 	.byte	0x04, 0x17
        /*003a*/ 	.short	(.L_15 - .L_14)
.L_14:
        /*003c*/ 	.word	0x00000000
        /*0040*/ 	.short	0x0000
        /*0042*/ 	.short	0x0000
        /*0044*/ 	.byte	0x00, 0xf0, 0x21, 0x00


	//----- nvinfo : EIATTR_SPARSE_MMA_MASK
	.align		4
.L_15:
        /*0048*/ 	.byte	0x03, 0x50
        /*004a*/ 	.short	0x0000


	//----- nvinfo : EIATTR_WMMA_USED
	.align		4
        /*004c*/ 	.byte	0x01, 0x2b
	.zero		2


	//----- nvinfo : EIATTR_MAXREG_COUNT
	.align		4
        /*0050*/ 	.byte	0x03, 0x1b
        /*0052*/ 	.short	0x00ff


	//----- nvinfo : EIATTR_MERCURY_ISA_VERSION
	.align		4
        /*0054*/ 	.byte	0x03, 0x5f
        /*0056*/ 	.short	0x0101


	//----- nvinfo : EIATTR_VRC_CTA_INIT_COUNT
	.align		4
        /*0058*/ 	.byte	0x02, 0x4a
	.zero		1
	.zero		1


	//----- nvinfo : EIATTR_EXIT_INSTR_OFFSETS
	.align		4
        /*005c*/ 	.byte	0x04, 0x1c
        /*005e*/ 	.short	(.L_17 - .L_16)


	//   ....[0]....
.L_16:
        /*0060*/ 	.word	0x00000700


	//----- nvinfo : EIATTR_CBANK_PARAM_SIZE
	.align		4
.L_17:
        /*0064*/ 	.byte	0x03, 0x19
        /*0066*/ 	.short	0x001c


	//----- nvinfo : EIATTR_PARAM_CBANK
	.align		4
        /*0068*/ 	.byte	0x04, 0x0a
        /*006a*/ 	.short	(.L_19 - .L_18)
	.align		4
.L_18:
        /*006c*/ 	.word	index@(.nv.constant0.wmmaMatmulV1)
        /*0070*/ 	.short	0x0380
        /*0072*/ 	.short	0x001c


	//----- nvinfo : EIATTR_SW_WAR
	.align		4
.L_19:
        /*0074*/ 	.byte	0x04, 0x36
        /*0076*/ 	.short	(.L_21 - .L_20)
.L_20:
        /*0078*/ 	.word	0x00000008
.L_21:


//--------------------- .nv.callgraph             --------------------------
	.section	.nv.callgraph,"",@"SHT_CUDA_CALLGRAPH"
	.align	4
	.sectionentsize	8
	.align		4
        /*0000*/ 	.word	0x00000000
	.align		4
        /*0004*/ 	.word	0xffffffff
	.align		4
        /*0008*/ 	.word	0x00000000
	.align		4
        /*000c*/ 	.word	0xfffffffe
	.align		4
        /*0010*/ 	.word	0x00000000
	.align		4
        /*0014*/ 	.word	0xfffffffd
	.align		4
        /*0018*/ 	.word	0x00000000
	.align		4
        /*001c*/ 	.word	0xfffffffc


//--------------------- .text.wmmaMatmulV1        --------------------------
	.section	.text.wmmaMatmulV1,"ax",@progbits
	.align	128
        .global         wmmaMatmulV1
        .type           wmmaMatmulV1,@function
        .size           wmmaMatmulV1,(.L_x_4 - wmmaMatmulV1)
        .other          wmmaMatmulV1,@"STO_CUDA_ENTRY STV_DEFAULT"
wmmaMatmulV1:
.text.wmmaMatmulV1:
[----:B------:R-:W-:Y:S01]  /*0000*/  LDC R1, c[0x0][0x37c] ;  /* 0x0000df00ff017b82 */ /* 0x000fe20000000800 */
[----:B------:R-:W0:Y:S07]  /*0010*/  S2R R0, SR_CTAID.X ;  /* 0x0000000000007919 */ /* 0x000e2e0000002500 */
[----:B------:R-:W1:Y:S01]  /*0020*/  LDC R10, c[0x0][0x398] ;  /* 0x0000e600ff0a7b82 */ /* 0x000e620000000800 */
[----:B------:R-:W-:Y:S01]  /*0030*/  UMOV UR4, URZ ;  /* 0x000000ff00047c82 */ /* 0x000fe20008000000 */
[----:B------:R-:W2:Y:S01]  /*0040*/  LDCU.64 UR6, c[0x0][0x358] ;  /* 0x00006b00ff0677ac */ /* 0x000ea20008000a00 */
[----:B------:R-:W3:Y:S05]  /*0050*/  S2R R8, SR_TID.Y ;  /* 0x0000000000087919 */ /* 0x000eea0000002200 */
[----:B------:R-:W0:Y:S08]  /*0060*/  LDC.64 R2, c[0x0][0x388] ;  /* 0x0000e200ff027b82 */ /* 0x000e300000000a00 */
[----:B------:R-:W4:Y:S08]  /*0070*/  S2UR UR8, SR_CTAID.Y ;  /* 0x00000000000879c3 */ /* 0x000f300000002600 */
[----:B------:R-:W5:Y:S01]  /*0080*/  LDC.64 R6, c[0x0][0x380] ;  /* 0x0000e000ff067b82 */ /* 0x000f620000000a00 */
[----:B-1----:R-:W-:-:S04]  /*0090*/  IMAD.SHL.U32 R20, R10, 0x20, RZ ;  /* 0x000000200a147824 */ /* 0x002fc800078e00ff */
[----:B------:R-:W-:Y:S01]  /*00a0*/  IMAD.SHL.U32 R5, R20, 0x80, RZ ;  /* 0x0000008014057824 */ /* 0x000fe200078e00ff */
[----:B------:R-:W-:Y:S02]  /*00b0*/  SHF.R.U32.HI R4, RZ, 0x19, R20 ;  /* 0x00000019ff047819 */ /* 0x000fe40000011614 */
[----:B0-----:R-:W-:Y:S02]  /*00c0*/  LEA R21, P1, R0, R2, 0x7 ;  /* 0x0000000200157211 */ /* 0x001fe400078238ff */
[----:B---3--:R-:W-:Y:S02]  /*00d0*/  LOP3.LUT R9, R8, 0x2, RZ, 0xc0, !PT ;  /* 0x0000000208097812 */ /* 0x008fe400078ec0ff */
[----:B------:R-:W-:Y:S02]  /*00e0*/  LEA.HI.X R3, R0, R3, RZ, 0x7, P1 ;  /* 0x0000000300037211 */ /* 0x000fe400008f3cff */
[----:B------:R-:W-:Y:S01]  /*00f0*/  ISETP.GT.U32.AND P1, PT, R10, RZ, PT ;  /* 0x000000ff0a00720c */ /* 0x000fe20003f24070 */
[----:B----4-:R-:W-:Y:S01]  /*0100*/  IMAD R11, R4, UR8, RZ ;  /* 0x00000008040b7c24 */ /* 0x010fe2000f8e02ff */
[----:B------:R-:W-:-:S04]  /*0110*/  LOP3.LUT R8, R8, 0x1, RZ, 0xc0, !PT ;  /* 0x0000000108087812 */ /* 0x000fc800078ec0ff */
[----:B------:R-:W-:Y:S01]  /*0120*/  LEA R21, P2, R8, R21, 0x6 ;  /* 0x0000001508157211 */ /* 0x000fe200078430ff */
[----:B-----5:R-:W-:-:S03]  /*0130*/  IMAD.WIDE.U32 R6, R5, UR8, R6 ;  /* 0x0000000805067c25 */ /* 0x020fc6000f8e0006 */
[----:B------:R-:W-:Y:S01]  /*0140*/  LEA.HI.X R28, R8, R3, RZ, 0x6, P2 ;  /* 0x00000003081c7211 */ /* 0x000fe200010f34ff */
[----:B------:R-:W-:Y:S01]  /*0150*/  IMAD.WIDE.U32 R4, R9, R20, RZ ;  /* 0x0000001409047225 */ /* 0x000fe200078e00ff */
[----:B------:R-:W-:-:S03]  /*0160*/  CS2R R8, SRZ ;  /* 0x0000000000087805 */ /* 0x000fc6000001ff00 */
[----:B------:R-:W-:Y:S01]  /*0170*/  IMAD.IADD R2, R7, 0x1, R11 ;  /* 0x0000000107027824 */ /* 0x000fe200078e020b */
[C---:B------:R-:W-:Y:S02]  /*0180*/  LEA R24, P0, R4.reuse, R6, 0x5 ;  /* 0x0000000604187211 */ /* 0x040fe400078028ff */
[----:B------:R-:W-:Y:S02]  /*0190*/  CS2R R10, SRZ ;  /* 0x00000000000a7805 */ /* 0x000fe4000001ff00 */
[----:B------:R-:W-:Y:S02]  /*01a0*/  IADD3 R25, PT, PT, R5, UR4, RZ ;  /* 0x0000000405197c10 */ /* 0x000fe4000fffe0ff */
[----:B------:R-:W-:Y:S02]  /*01b0*/  CS2R R6, SRZ ;  /* 0x0000000000067805 */ /* 0x000fe4000001ff00 */
[----:B------:R-:W-:Y:S02]  /*01c0*/  LEA.HI.X R25, R4, R2, R25, 0x5, P0 ;  /* 0x0000000204197211 */ /* 0x000fe400000f2c19 */
[----:B------:R-:W-:Y:S01]  /*01d0*/  CS2R R4, SRZ ;  /* 0x0000000000047805 */ /* 0x000fe2000001ff00 */
[----:B--2---:R-:W-:Y:S06]  /*01e0*/  @!P1 BRA `(.L_x_0) ;  /* 0x0000000000c09947 */ /* 0x004fec0003800000 */
[----:B------:R-:W0:Y:S01]  /*01f0*/  LDCU UR5, c[0x0][0x398] ;  /* 0x00007300ff0577ac */ /* 0x000e220008000800 */
[----:B------:R-:W-:Y:S01]  /*0200*/  NOP ;  /* 0x0000000000007918 */ /* 0x000fe20000000000 */
.L_x_2:
[----:B------:R-:W1:Y:S01]  /*0210*/  S2R R13, SR_LANEID ;  /* 0x00000000000d7919 */ /* 0x000e620000000000 */
[----:B0-----:R-:W-:Y:S01]  /*0220*/  UIADD3 UR5, UPT, UPT, UR5, -0x1, URZ ;  /* 0xffffffff05057890 */ /* 0x001fe2000fffe0ff */
[----:B------:R-:W-:Y:S01]  /*0230*/  UMOV UR4, URZ ;  /* 0x000000ff00047c82 */ /* 0x000fe20008000000 */
[----:B-1----:R-:W-:Y:S02]  /*0240*/  LOP3.LUT R15, R13, 0x3, RZ, 0xc0, !PT ;  /* 0x000000030d0f7812 */ /* 0x002fe400078ec0ff */
[----:B------:R-:W-:-:S03]  /*0250*/  SHF.R.U32.HI R13, RZ, 0x2, R13 ;  /* 0x00000002ff0d7819 */ /* 0x000fc6000001160d */
[----:B------:R-:W-:Y:S02]  /*0260*/  VIADD R16, R15, 0x4 ;  /* 0x000000040f107836 */ /* 0x000fe40000000000 */
[----:B------:R-:W-:Y:S02]  /*0270*/  VIADD R19, R13, 0x8 ;  /* 0x000000080d137836 */ /* 0x000fe40000000000 */
[C---:B------:R-:W-:Y:S02]  /*0280*/  IMAD R2, R20.reuse, R13, R15 ;  /* 0x0000000d14027224 */ /* 0x040fe400078e020f */
[C---:B------:R-:W-:Y:S02]  /*0290*/  IMAD R3, R20.reuse, R15, R13 ;  /* 0x0000000f14037224 */ /* 0x040fe400078e020d */
[C---:B------:R-:W-:Y:S02]  /*02a0*/  IMAD R14, R20.reuse, R19, R15 ;  /* 0x00000013140e7224 */ /* 0x040fe400078e020f */
[----:B------:R-:W-:-:S02]  /*02b0*/  IMAD R12, R20, R13, R16 ;  /* 0x0000000d140c7224 */ /* 0x000fc400078e0210 */
[C---:B------:R-:W-:Y:S02]  /*02c0*/  IMAD R15, R20.reuse, R15, R19 ;  /* 0x0000000f140f7224 */ /* 0x040fe400078e0213 */
[C---:B------:R-:W-:Y:S02]  /*02d0*/  IMAD R18, R20.reuse, R19, R16 ;  /* 0x0000001314127224 */ /* 0x040fe400078e0210 */
[CC--:B------:R-:W-:Y:S02]  /*02e0*/  IMAD R13, R20.reuse, R16.reuse, R13 ;  /* 0x00000010140d7224 */ /* 0x0c0fe400078e020d */
[----:B------:R-:W-:-:S07]  /*02f0*/  IMAD R19, R20, R16, R19 ;  /* 0x0000001014137224 */ /* 0x000fce00078e0213 */
.L_x_1:
[----:B------:R-:W-:-:S04]  /*0300*/  IMAD.WIDE R22, R14, 0x4, R24 ;  /* 0x000000040e167825 */ /* 0x000fc800078e0218 */
[----:B------:R-:W-:Y:S01]  /*0310*/  IMAD.WIDE R26, R2, 0x4, R24 ;  /* 0x00000004021a7825 */ /* 0x000fe200078e0218 */
[----:B------:R0:W2:Y:S04]  /*0320*/  LDG.E R17, desc[UR6][R22.64] ;  /* 0x0000000616117981 */ /* 0x0000a8000c1e1900 */
[----:B------:R1:W2:Y:S01]  /*0330*/  LDG.E R16, desc[UR6][R26.64] ;  /* 0x000000061a107981 */ /* 0x0002a2000c1e1900 */
[----:B0-----:R-:W-:Y:S01]  /*0340*/  MOV R23, R28 ;  /* 0x0000001c00177202 */ /* 0x001fe20000000f00 */
[----:B------:R-:W-:-:S04]  /*0350*/  IMAD.MOV.U32 R22, RZ, RZ, R21 ;  /* 0x000000ffff167224 */ /* 0x000fc800078e0015 */
[----:B------:R-:W-:-:S04]  /*0360*/  IMAD.WIDE R28, R15, 0x4, R22 ;  /* 0x000000040f1c7825 */ /* 0x000fc800078e0216 */
[--C-:B-1----:R-:W-:Y:S02]  /*0370*/  IMAD.WIDE R26, R3, 0x4, R22.reuse ;  /* 0x00000004031a7825 */ /* 0x102fe400078e0216 */
[----:B------:R-:W2:Y:S04]  /*0380*/  LDG.E R28, desc[UR6][R28.64] ;  /* 0x000000061c1c7981 */ /* 0x000ea8000c1e1900 */
[----:B------:R0:W3:Y:S02]  /*0390*/  LDG.E R21, desc[UR6][R26.64] ;  /* 0x000000061a157981 */ /* 0x0000e4000c1e1900 */
[----:B0-----:R-:W-:Y:S01]  /*03a0*/  IMAD.WIDE R26, R13, 0x4, R22 ;  /* 0x000000040d1a7825 */ /* 0x001fe200078e0216 */
[----:B--2---:R-:W-:Y:S03]  /*03b0*/  HMMA.1684.F32.TF32 R4, R16, R28, R4 ;  /* 0x0000001c1004723c */ /* 0x004fe60000085004 */
[----:B------:R-:W-:-:S05]  /*03c0*/  IMAD.WIDE R28, R18, 0x4, R24 ;  /* 0x00000004121c7825 */ /* 0x000fca00078e0218 */
[----:B---3--:R-:W-:Y:S01]  /*03d0*/  HMMA.1684.F32.TF32 R8, R16, R21, R8 ;  /* 0x000000151008723c */ /* 0x008fe20000085008 */
[----:B------:R-:W-:Y:S01]  /*03e0*/  IMAD.WIDE R16, R12, 0x4, R24 ;  /* 0x000000040c107825 */ /* 0x000fe200078e0218 */
[----:B------:R0:W2:Y:S05]  /*03f0*/  LDG.E R21, desc[UR6][R26.64] ;  /* 0x000000061a157981 */ /* 0x0000aa000c1e1900 */
[----:B------:R-:W2:Y:S04]  /*0400*/  LDG.E R16, desc[UR6][R16.64] ;  /* 0x0000000610107981 */ /* 0x000ea8000c1e1900 */
[----:B------:R-:W2:Y:S01]  /*0410*/  LDG.E R17, desc[UR6][R28.64] ;  /* 0x000000061c117981 */ /* 0x000ea2000c1e1900 */
[----:B0-----:R-:W-:Y:S01]  /*0420*/  IMAD.WIDE R26, R19, 0x4, R22 ;  /* 0x00000004131a7825 */ /* 0x001fe200078e0216 */
[----:B------:R-:W-:-:S07]  /*0430*/  UIADD3 UR4, UPT, UPT, UR4, 0x1, URZ ;  /* 0x0000000104047890 */ /* 0x000fce000fffe0ff */
[----:B--2---:R-:W-:Y:S01]  /*0440*/  HMMA.1684.F32.TF32 R8, R16, R21, R8 ;  /* 0x000000151008723c */ /* 0x004fe20000085008 */
[----:B------:R-:W2:Y:S01]  /*0450*/  LDG.E R21, desc[UR6][R26.64] ;  /* 0x000000061a157981 */ /* 0x000ea2000c1e1900 */
[----:B------:R-:W-:Y:S01]  /*0460*/  UISETP.NE.U32.AND UP0, UPT, UR4, 0x4, UPT ;  /* 0x000000040400788c */ /* 0x000fe2000bf05070 */
[----:B------:R-:W-:-:S05]  /*0470*/  IADD3 R24, P0, PT, R24, 0x20, RZ ;  /* 0x0000002018187810 */ /* 0x000fca0007f1e0ff */
[----:B------:R-:W-:Y:S01]  /*0480*/  IMAD.X R25, RZ, RZ, R25, P0 ;  /* 0x000000ffff197224 */ /* 0x000fe200000e0619 */
[----:B--2---:R-:W-:Y:S01]  /*0490*/  HMMA.1684.F32.TF32 R4, R16, R21, R4 ;  /* 0x000000151004723c */ /* 0x004fe20000085004 */
[----:B------:R-:W-:-:S04]  /*04a0*/  LEA R21, P1, R20, R22, 0x5 ;  /* 0x0000001614157211 */ /* 0x000fc800078228ff */
[----:B------:R-:W-:Y:S01]  /*04b0*/  LEA.HI.X R28, R20, R23, RZ, 0x5, P1 ;  /* 0x00000017141c7211 */ /* 0x000fe200008f2cff */
[----:B------:R-:W-:-:S14]  /*04c0*/  BRA.U UP0, `(.L_x_1) ;  /* 0xfffffffd008c7547 */ /* 0x000fdc000b83ffff */
[----:B------:R-:W-:-:S09]  /*04d0*/  UISETP.GT.U32.AND UP0, UPT, UR5, URZ, UPT ;  /* 0x000000ff0500728c */ /* 0x000fd2000bf04070 */
[----:B------:R-:W-:Y:S05]  /*04e0*/  BRA.U UP0, `(.L_x_2) ;  /* 0xfffffffd00487547 */ /* 0x000fea000b83ffff */
.L_x_0:
[----:B------:R-:W0:Y:S01]  /*04f0*/  S2R R17, SR_TID.Y ;  /* 0x0000000000117919 */ /* 0x000e220000002200 */
[----:B------:R-:W-:Y:S01]  /*0500*/  UMOV UR4, URZ ;  /* 0x000000ff00047c82 */ /* 0x000fe20008000000 */
[----:B------:R-:W-:Y:S01]  /*0510*/  SHF.R.U32.HI R15, RZ, 0x1, R20 ;  /* 0x00000001ff0f7819 */ /* 0x000fe20000011614 */
[----:B------:R-:W1:Y:S01]  /*0520*/  S2R R14, SR_LANEID ;  /* 0x00000000000e7919 */ /* 0x000e620000000000 */
[C---:B0-----:R-:W-:Y:S02]  /*0530*/  LOP3.LUT R13, R17.reuse, 0x2, RZ, 0xc0, !PT ;  /* 0x00000002110d7812 */ /* 0x041fe400078ec0ff */
[----:B------:R-:W-:-:S03]  /*0540*/  LOP3.LUT R17, R17, 0x1, RZ, 0xc0, !PT ;  /* 0x0000000111117812 */ /* 0x000fc600078ec0ff */
[----:B------:R-:W-:-:S04]  /*0550*/  IMAD.WIDE.U32 R12, R13, R20, RZ ;  /* 0x000000140d0c7225 */ /* 0x000fc800078e00ff */
[----:B------:R-:W-:Y:S01]  /*0560*/  VIADD R3, R13, UR4 ;  /* 0x000000040d037c36 */ /* 0x000fe20008000000 */
[----:B------:R-:W0:Y:S01]  /*0570*/  LDCU.64 UR4, c[0x0][0x390] ;  /* 0x00007200ff0477ac */ /* 0x000e220008000a00 */
[----:B------:R-:W-:Y:S01]  /*0580*/  SHF.L.U32 R2, R12, 0x5, RZ ;  /* 0x000000050c027819 */ /* 0x000fe200000006ff */
[C---:B------:R-:W-:Y:S01]  /*0590*/  IMAD.SHL.U32 R19, R17.reuse, 0x40, RZ ;  /* 0x0000004011137824 */ /* 0x040fe200078e00ff */
[----:B------:R-:W-:Y:S01]  /*05a0*/  SHF.L.U64.HI R17, R17, 0x6, RZ ;  /* 0x0000000611117819 */ /* 0x000fe200000102ff */
[----:B------:R-:W-:Y:S01]  /*05b0*/  IMAD.SHL.U32 R13, R20, 0x80, RZ ;  /* 0x00000080140d7824 */ /* 0x000fe200078e00ff */
[----:B------:R-:W-:Y:S02]  /*05c0*/  SHF.L.U64.HI R3, R12, 0x5, R3 ;  /* 0x000000050c037819 */ /* 0x000fe40000010203 */
[----:B------:R-:W-:Y:S02]  /*05d0*/  SHF.R.U32.HI R12, RZ, 0x19, R20 ;  /* 0x00000019ff0c7819 */ /* 0x000fe40000011614 */
[----:B------:R-:W-:Y:S01]  /*05e0*/  LEA R19, P0, R0, R19, 0x7 ;  /* 0x0000001300137211 */ /* 0x000fe200078038ff */
[----:B------:R-:W-:Y:S01]  /*05f0*/  IMAD.WIDE.U32 R2, R13, UR8, R2 ;  /* 0x000000080d027c25 */ /* 0x000fe2000f8e0002 */
[----:B------:R-:W-:-:S02]  /*0600*/  MOV R13, RZ ;  /* 0x000000ff000d7202 */ /* 0x000fc40000000f00 */
[----:B------:R-:W-:Y:S01]  /*0610*/  LEA.HI.X R0, R0, R17, RZ, 0x7, P0 ;  /* 0x0000001100007211 */ /* 0x000fe200000f3cff */
[----:B------:R-:W-:Y:S01]  /*0620*/  IMAD R21, R12, UR8, RZ ;  /* 0x000000080c157c24 */ /* 0x000fe2000f8e02ff */
[----:B-1----:R-:W-:Y:S02]  /*0630*/  LOP3.LUT R12, R14, 0x3, RZ, 0xc0, !PT ;  /* 0x000000030e0c7812 */ /* 0x002fe400078ec0ff */
[----:B------:R-:W-:Y:S01]  /*0640*/  SHF.R.U32.HI R14, RZ, 0x2, R14 ;  /* 0x00000002ff0e7819 */ /* 0x000fe2000001160e */
[----:B------:R-:W-:Y:S01]  /*0650*/  IMAD.IADD R17, R21, 0x1, R3 ;  /* 0x0000000115117824 */ /* 0x000fe200078e0203 */
[----:B0-----:R-:W-:-:S03]  /*0660*/  IADD3 R3, P0, P1, R2, UR4, R19 ;  /* 0x0000000402037c10 */ /* 0x001fc6000f91e013 */
[----:B------:R-:W-:Y:S01]  /*0670*/  IMAD.WIDE.U32 R12, R14, R15, R12 ;  /* 0x0000000f0e0c7225 */ /* 0x000fe200078e000c */
[----:B------:R-:W-:Y:S02]  /*0680*/  IADD3.X R17, PT, PT, R17, UR5, R0, P0, P1 ;  /* 0x0000000511117c10 */ /* 0x000fe400087e2400 */
[----:B------:R-:W-:-:S04]  /*0690*/  LEA R2, P0, R12, R3, 0x3 ;  /* 0x000000030c027211 */ /* 0x000fc800078018ff */
[----:B------:R-:W-:-:S03]  /*06a0*/  LEA.HI.X R3, R12, R17, R13, 0x3, P0 ;  /* 0x000000110c037211 */ /* 0x000fc600000f1c0d */
[----:B------:R-:W-:Y:S02]  /*06b0*/  IMAD.WIDE.U32 R12, R15, 0x40, R2 ;  /* 0x000000400f0c7825 */ /* 0x000fe400078e0002 */
[----:B------:R-:W-:Y:S04]  /*06c0*/  STG.E.64 desc[UR6][R2.64], R8 ;  /* 0x0000000802007986 */ /* 0x000fe8000c101b06 */
[----:B------:R-:W-:Y:S04]  /*06d0*/  STG.E.64 desc[UR6][R12.64], R10 ;  /* 0x0000000a0c007986 */ /* 0x000fe8000c101b06 */
[----:B------:R-:W-:Y:S04]  /*06e0*/  STG.E.64 desc[UR6][R2.64+0x20], R4 ;  /* 0x0000200402007986 */ /* 0x000fe8000c101b06 */
[----:B------:R-:W-:Y:S01]  /*06f0*/  STG.E.64 desc[UR6][R12.64+0x20], R6 ;  /* 0x000020060c007986 */ /* 0x000fe2000c101b06 */
[----:B------:R-:W-:Y:S05]  /*0700*/  EXIT ;  /* 0x000000000000794d */ /* 0x000fea0003800000 */
.L_x_3:
[----:B------:R-:W-:-:S00]  /*0710*/  BRA `(.L_x_3) ;  /* 0xfffffffc00fc7947 */ /* 0x000fc0000383ffff */
[----:B------:R-:W-:-:S00]  /*0720*/  NOP ;  /* 0x0000000000007918 */ /* 0x000fc00000000000 */
        /* <DEDUP_REMOVED lines=13> */
.L_x_4:


//--------------------- .nv.shared.reserved.0     --------------------------
	.section	.nv.shared.reserved.0,"aw",@nobits
	.weak		__nv_reservedSMEM_offset_0_alias
	.size		__nv_reservedSMEM_offset_0_alias, 0, 64
	.other		__nv_reservedSMEM_offset_0_alias,@"STO_CUDA_RESERVED_SHARED STV_DEFAULT"
__nv_reservedSMEM_offset_0_alias:
	.zero		0
	.zero		64


//--------------------- .nv.constant0.wmmaMatmulV1 --------------------------
	.section	.nv.constant0.wmmaMatmulV1,"a",@progbits
	.sectionflags	@""
	.align	4
.nv.constant0.wmmaMatmulV1:
	.zero		924


//--------------------- SYMBOLS --------------------------

	.type		.nv.reservedSmem.offset0,@object
	.size		.nv.reservedSmem.offset0,0x4
